	.headerflags	@"EF_CUDA_TEXMODE_UNIFIED EF_CUDA_64BIT_ADDRESS EF_CUDA_ACCELERATORS EF_CUDA_SM90 EF_CUDA_VIRTUAL_SM(EF_CUDA_SM90)"
	.elftype	@"ET_EXEC"


//--------------------- .nv.info                  --------------------------
	.section	.nv.info,"",@"SHT_CUDA_INFO"
	.align	4


	//----- nvinfo : EIATTR_REGCOUNT
	.align		4
        /*0000*/ 	.byte	0x04, 0x2f
        /*0002*/ 	.short	(.L_1 - .L_0)
	.align		4
.L_0:
        /*0004*/ 	.word	index@(triton_poi_fused__adaptive_avg_pool2d_23)
        /*0008*/ 	.word	0x0000001e


	//----- nvinfo : EIATTR_MIN_STACK_SIZE
	.align		4
.L_1:
        /*000c*/ 	.byte	0x04, 0x12
        /*000e*/ 	.short	(.L_3 - .L_2)
	.align		4
.L_2:
        /*0010*/ 	.word	index@(triton_poi_fused__adaptive_avg_pool2d_23)
        /*0014*/ 	.word	0x00000000


	//----- nvinfo : EIATTR_FRAME_SIZE
	.align		4
.L_3:
        /*0018*/ 	.byte	0x04, 0x11
        /*001a*/ 	.short	(.L_5 - .L_4)
	.align		4
.L_4:
        /*001c*/ 	.word	index@(triton_poi_fused__adaptive_avg_pool2d_23)
        /*0020*/ 	.word	0x00000000


	//----- nvinfo : EIATTR_MIN_STACK_SIZE
	.align		4
.L_5:
        /*0024*/ 	.byte	0x04, 0x12
        /*0026*/ 	.short	(.L_7 - .L_6)
	.align		4
.L_6:
        /*0028*/ 	.word	index@(triton_poi_fused__adaptive_avg_pool2d_23)
        /*002c*/ 	.word	0x00000000
.L_7:


//--------------------- .nv.info.triton_poi_fused__adaptive_avg_pool2d_23 --------------------------
	.section	.nv.info.triton_poi_fused__adaptive_avg_pool2d_23,"",@"SHT_CUDA_INFO"
	.sectionflags	@""
	.align	4


	//----- nvinfo : EIATTR_CUDA_API_VERSION
	.align		4
        /*0000*/ 	.byte	0x04, 0x37
        /*0002*/ 	.short	(.L_9 - .L_8)
.L_8:
        /*0004*/ 	.word	0x0000007c


	//----- nvinfo : EIATTR_KPARAM_INFO
	.align		4
.L_9:
        /*0008*/ 	.byte	0x04, 0x17
        /*000a*/ 	.short	(.L_11 - .L_10)
.L_10:
        /*000c*/ 	.word	0x00000000
        /*0010*/ 	.short	0x0002
        /*0012*/ 	.short	0x0010
        /*0014*/ 	.byte	0x00, 0xf0, 0x11, 0x00


	//----- nvinfo : EIATTR_KPARAM_INFO
	.align		4
.L_11:
        /*0018*/ 	.byte	0x04, 0x17
        /*001a*/ 	.short	(.L_13 - .L_12)
.L_12:
        /*001c*/ 	.word	0x00000000
        /*0020*/ 	.short	0x0001
        /*0022*/ 	.short	0x0008
        /*0024*/ 	.byte	0x00, 0xf4, 0x21, 0x00


	//----- nvinfo : EIATTR_KPARAM_INFO
	.align		4
.L_13:
        /*0028*/ 	.byte	0x04, 0x17
        /*002a*/ 	.short	(.L_15 - .L_14)
.L_14:
        /*002c*/ 	.word	0x00000000
        /*0030*/ 	.short	0x0000
        /*0032*/ 	.short	0x0000
        /*0034*/ 	.byte	0x00, 0xf4, 0x21, 0x00


	//----- nvinfo : EIATTR_SPARSE_MMA_MASK
	.align		4
.L_15:
        /*0038*/ 	.byte	0x03, 0x50
        /*003a*/ 	.short	0x0000


	//----- nvinfo : EIATTR_MAXREG_COUNT
	.align		4
        /*003c*/ 	.byte	0x03, 0x1b
        /*003e*/ 	.short	0x00ff


	//----- nvinfo : EIATTR_EXIT_INSTR_OFFSETS
	.align		4
        /*0040*/ 	.byte	0x04, 0x1c
        /*0042*/ 	.short	(.L_17 - .L_16)


	//   ....[0]....
.L_16:
        /*0044*/ 	.word	0x000008e0


	//----- nvinfo : EIATTR_REQNTID
	.align		4
.L_17:
        /*0048*/ 	.byte	0x04, 0x10
        /*004a*/ 	.short	(.L_19 - .L_18)
.L_18:
        /*004c*/ 	.word	0x00000080
        /*0050*/ 	.word	0x00000001
        /*0054*/ 	.word	0x00000001


	//----- nvinfo : EIATTR_CBANK_PARAM_SIZE
	.align		4
.L_19:
        /*0058*/ 	.byte	0x03, 0x19
        /*005a*/ 	.short	0x0014


	//----- nvinfo : EIATTR_PARAM_CBANK
	.align		4
        /*005c*/ 	.byte	0x04, 0x0a
        /*005e*/ 	.short	(.L_21 - .L_20)
	.align		4
.L_20:
        /*0060*/ 	.word	index@(.nv.constant0.triton_poi_fused__adaptive_avg_pool2d_23)
        /*0064*/ 	.short	0x0210
        /*0066*/ 	.short	0x0014


	//----- nvinfo : EIATTR_SW_WAR
	.align		4
.L_21:
        /*0068*/ 	.byte	0x04, 0x36
        /*006a*/ 	.short	(.L_23 - .L_22)
.L_22:
        /*006c*/ 	.word	0x00000008
.L_23:


//--------------------- .nv.callgraph             --------------------------
	.section	.nv.callgraph,"",@"SHT_CUDA_CALLGRAPH"
	.align	4
	.sectionentsize	8
	.align		4
        /*0000*/ 	.word	0x00000000
	.align		4
        /*0004*/ 	.word	0xffffffff
	.align		4
        /*0008*/ 	.word	0x00000000
	.align		4
        /*000c*/ 	.word	0xfffffffe
	.align		4
        /*0010*/ 	.word	0x00000000
	.align		4
        /*0014*/ 	.word	0xfffffffd
	.align		4
        /*0018*/ 	.word	0x00000000
	.align		4
        /*001c*/ 	.word	0xfffffffc


//--------------------- .text.triton_poi_fused__adaptive_avg_pool2d_23 --------------------------
	.section	.text.triton_poi_fused__adaptive_avg_pool2d_23,"ax",@progbits
	.align	128
        .global         triton_poi_fused__adaptive_avg_pool2d_23
        .type           triton_poi_fused__adaptive_avg_pool2d_23,@function
        .size           triton_poi_fused__adaptive_avg_pool2d_23,(.L_x_1 - triton_poi_fused__adaptive_avg_pool2d_23)
        .other          triton_poi_fused__adaptive_avg_pool2d_23,@"STO_CUDA_ENTRY STV_DEFAULT"
triton_poi_fused__adaptive_avg_pool2d_23:
.text.triton_poi_fused__adaptive_avg_pool2d_23:
[----:B------:R-:W-:Y:S01]  /*0000*/  LDC R1, c[0x0][0x28] ;  /* 0x00000a00ff017b82 */ /* 0x000fe20000000800 */
[----:B------:R-:W1:Y:S01]  /*0010*/  S2R R0, SR_TID.X ;  /* 0x0000000000007919 */ /* 0x000e620000002100 */
[----:B------:R-:W-:Y:S01]  /*0020*/  ULDC.64 UR4, c[0x0][0x208] ;  /* 0x0000820000047ab9 */ /* 0x000fe20000000a00 */
[----:B------:R-:W2:Y:S01]  /*0030*/  S2R R3, SR_CTAID.X ;  /* 0x0000000000037919 */ /* 0x000ea20000002500 */
[----:B-1----:R-:W-:Y:S01]  /*0040*/  IMAD.SHL.U32 R0, R0, 0x2, RZ ;  /* 0x0000000200007824 */ /* 0x002fe200078e00ff */
[----:B--2---:R-:W-:-:S04]  /*0050*/  SHF.R.S32.HI R5, RZ, 0x17, R3 ;  /* 0x00000017ff057819 */ /* 0x004fc80000011403 */
[----:B------:R-:W-:Y:S02]  /*0060*/  LOP3.LUT R0, R0, 0xfe, RZ, 0xc0, !PT ;  /* 0x000000fe00007812 */ /* 0x000fe400078ec0ff */
[----:B------:R-:W-:-:S03]  /*0070*/  SGXT R5, R5, 0x1 ;  /* 0x000000010505781a */ /* 0x000fc60000000200 */
[----:B------:R-:W-:-:S04]  /*0080*/  IMAD R4, R3, 0x100, R0 ;  /* 0x0000010003047824 */ /* 0x000fc800078e0200 */
[----:B------:R-:W-:Y:S01]  /*0090*/  VIADD R2, R4, 0x1 ;  /* 0x0000000104027836 */ /* 0x000fe20000000000 */
[----:B------:R-:W-:Y:S02]  /*00a0*/  SHF.R.S32.HI R3, RZ, 0x1f, R4 ;  /* 0x0000001fff037819 */ /* 0x000fe40000011404 */
[C---:B------:R-:W-:Y:S02]  /*00b0*/  LEA.HI R21, R5.reuse, R4, RZ, 0xd ;  /* 0x0000000405157211 */ /* 0x040fe400078f68ff */
[----:B------:R-:W-:Y:S02]  /*00c0*/  LEA.HI R6, R5, R2, RZ, 0x2 ;  /* 0x0000000205067211 */ /* 0x000fe400078f10ff */
[----:B------:R-:W-:Y:S02]  /*00d0*/  LEA.HI R0, R3, R4, RZ, 0x2 ;  /* 0x0000000403007211 */ /* 0x000fe400078f10ff */
[----:B------:R-:W-:Y:S02]  /*00e0*/  LOP3.LUT R7, R6, 0xfffc, RZ, 0xc0, !PT ;  /* 0x0000fffc06077812 */ /* 0x000fe400078ec0ff */
[----:B------:R-:W-:-:S02]  /*00f0*/  LOP3.LUT R3, R0, 0xfffc, RZ, 0xc0, !PT ;  /* 0x0000fffc00037812 */ /* 0x000fc400078ec0ff */
[----:B------:R-:W-:Y:S01]  /*0100*/  LOP3.LUT R21, R21, 0xffffe000, RZ, 0xc0, !PT ;  /* 0xffffe00015157812 */ /* 0x000fe200078ec0ff */
[----:B------:R-:W-:Y:S02]  /*0110*/  IMAD.IADD R7, R2, 0x1, -R7 ;  /* 0x0000000102077824 */ /* 0x000fe400078e0a07 */
[----:B------:R-:W-:-:S03]  /*0120*/  IMAD.IADD R3, R4, 0x1, -R3 ;  /* 0x0000000104037824 */ /* 0x000fc600078e0a03 */
[C---:B------:R-:W-:Y:S02]  /*0130*/  LEA R8, R7.reuse, 0x5, 0x1 ;  /* 0x0000000507087811 */ /* 0x040fe400078e08ff */
[----:B------:R-:W-:Y:S02]  /*0140*/  PRMT R10, R7, 0x8880, RZ ;  /* 0x00008880070a7816 */ /* 0x000fe400000000ff */
[----:B------:R-:W-:Y:S02]  /*0150*/  PRMT R9, R8, 0x8880, RZ ;  /* 0x0000888008097816 */ /* 0x000fe400000000ff */
[----:B------:R-:W-:Y:S02]  /*0160*/  LEA R2, R3, 0x5, 0x1 ;  /* 0x0000000503027811 */ /* 0x000fe400078e08ff */
[----:B------:R-:W-:Y:S02]  /*0170*/  PRMT R10, R10, 0x7710, RZ ;  /* 0x000077100a0a7816 */ /* 0x000fe400000000ff */
[----:B------:R-:W-:-:S02]  /*0180*/  PRMT R9, R9, 0x7710, RZ ;  /* 0x0000771009097816 */ /* 0x000fc400000000ff */
[----:B------:R-:W-:Y:S02]  /*0190*/  PRMT R6, R2, 0x8880, RZ ;  /* 0x0000888002067816 */ /* 0x000fe400000000ff */
[----:B------:R-:W-:Y:S02]  /*01a0*/  SHF.R.U32.HI R10, RZ, 0x7, R10 ;  /* 0x00000007ff0a7819 */ /* 0x000fe4000001160a */
[----:B------:R-:W-:Y:S02]  /*01b0*/  SHF.R.U32.HI R9, RZ, 0x7, R9 ;  /* 0x00000007ff097819 */ /* 0x000fe40000011609 */
[----:B------:R-:W-:Y:S02]  /*01c0*/  PRMT R6, R6, 0x7710, RZ ;  /* 0x0000771006067816 */ /* 0x000fe400000000ff */
[----:B------:R-:W-:Y:S02]  /*01d0*/  PRMT R10, R10, 0x5410, R9 ;  /* 0x000054100a0a7816 */ /* 0x000fe40000000009 */
[----:B------:R-:W-:-:S02]  /*01e0*/  SHF.R.U32.HI R6, RZ, 0xd, R6 ;  /* 0x0000000dff067819 */ /* 0x000fc40000011606 */
[----:B------:R-:W-:Y:S02]  /*01f0*/  LOP3.LUT R10, R10, 0xff00ff, RZ, 0xc0, !PT ;  /* 0x00ff00ff0a0a7812 */ /* 0x000fe400078ec0ff */
[----:B------:R-:W-:Y:S02]  /*0200*/  LOP3.LUT R9, R6, 0x3, RZ, 0xc0, !PT ;  /* 0x0000000306097812 */ /* 0x000fe400078ec0ff */
[----:B------:R-:W-:Y:S02]  /*0210*/  PRMT R6, R7, 0x5410, R8 ;  /* 0x0000541007067816 */ /* 0x000fe40000000008 */
[----:B------:R-:W-:Y:S01]  /*0220*/  PRMT R7, R10, 0x7732, RZ ;  /* 0x000077320a077816 */ /* 0x000fe200000000ff */
[----:B------:R-:W-:Y:S01]  /*0230*/  IMAD.IADD R9, R2, 0x1, R9 ;  /* 0x0000000102097824 */ /* 0x000fe200078e0209 */
[----:B------:R-:W-:Y:S02]  /*0240*/  PRMT R2, R3, 0x8880, RZ ;  /* 0x0000888003027816 */ /* 0x000fe400000000ff */
[----:B------:R-:W-:Y:S01]  /*0250*/  LOP3.LUT R8, R10, 0xffff, RZ, 0xc0, !PT ;  /* 0x0000ffff0a087812 */ /* 0x000fe200078ec0ff */
[----:B------:R-:W-:Y:S01]  /*0260*/  IMAD.MOV.U32 R3, RZ, RZ, R7 ;  /* 0x000000ffff037224 */ /* 0x000fe200078e0007 */
[----:B------:R-:W-:-:S02]  /*0270*/  SHF.R.S32.HI R7, RZ, 0x2, R0 ;  /* 0x00000002ff077819 */ /* 0x000fc40000011400 */
[----:B------:R-:W-:Y:S02]  /*0280*/  SHF.R.U32.HI R8, RZ, 0x7, R8 ;  /* 0x00000007ff087819 */ /* 0x000fe40000011608 */
[----:B------:R-:W-:Y:S02]  /*0290*/  SHF.R.U32.HI R3, RZ, 0x6, R3 ;  /* 0x00000006ff037819 */ /* 0x000fe40000011603 */
[----:B------:R-:W-:Y:S02]  /*02a0*/  SHF.R.S32.HI R0, RZ, 0x1f, R0 ;  /* 0x0000001fff007819 */ /* 0x000fe40000011400 */
[----:B------:R-:W-:Y:S02]  /*02b0*/  SHF.R.S32.HI R2, RZ, 0x1, R2 ;  /* 0x00000001ff027819 */ /* 0x000fe40000011402 */
[----:B------:R-:W-:Y:S02]  /*02c0*/  PRMT R11, R8, 0x5410, R3 ;  /* 0x00005410080b7816 */ /* 0x000fe40000000003 */
[----:B------:R-:W-:-:S02]  /*02d0*/  LEA.HI R0, R0, R7, RZ, 0xb ;  /* 0x0000000700007211 */ /* 0x000fc400078f58ff */
[----:B------:R-:W-:Y:S01]  /*02e0*/  PRMT R17, R9, 0x8880, RZ ;  /* 0x0000888009117816 */ /* 0x000fe200000000ff */
[----:B------:R-:W-:Y:S01]  /*02f0*/  VIADD.16x2 R11, R6, R11 ;  /* 0x0000000b060b7236 */ /* 0x000fe20000000200 */
[----:B------:R-:W-:Y:S02]  /*0300*/  PRMT R14, R2, 0x9910, RZ ;  /* 0x00009910020e7816 */ /* 0x000fe400000000ff */
[----:B------:R-:W1:Y:S01]  /*0310*/  LDC.64 R2, c[0x0][0x210] ;  /* 0x00008400ff027b82 */ /* 0x000e620000000a00 */
[----:B------:R-:W-:Y:S02]  /*0320*/  LOP3.LUT R0, R0, 0xfffff800, RZ, 0xc0, !PT ;  /* 0xfffff80000007812 */ /* 0x000fe400078ec0ff */
[----:B------:R-:W-:Y:S02]  /*0330*/  SHF.R.S32.HI R17, RZ, 0x2, R17 ;  /* 0x00000002ff117819 */ /* 0x000fe40000011411 */
[----:B------:R-:W-:Y:S01]  /*0340*/  PRMT R5, R11, 0x7632, R5 ;  /* 0x000076320b057816 */ /* 0x000fe20000000005 */
[--C-:B------:R-:W-:Y:S01]  /*0350*/  IMAD.IADD R6, R7, 0x1, -R0.reuse ;  /* 0x0000000107067824 */ /* 0x100fe200078e0a00 */
[----:B------:R-:W-:Y:S01]  /*0360*/  PRMT R9, R17, 0x9910, RZ ;  /* 0x0000991011097816 */ /* 0x000fe200000000ff */
[----:B------:R-:W-:Y:S01]  /*0370*/  IMAD R7, R14, 0x1000, R21 ;  /* 0x000010000e077824 */ /* 0x000fe200078e0215 */
[----:B------:R-:W-:Y:S01]  /*0380*/  PRMT R0, R11, 0x7610, R0 ;  /* 0x000076100b007816 */ /* 0x000fe20000000000 */
[----:B------:R-:W-:Y:S01]  /*0390*/  VIADD R8, R6, 0x800 ;  /* 0x0000080006087836 */ /* 0x000fe20000000000 */
[----:B------:R-:W-:Y:S01]  /*03a0*/  ISETP.GE.AND P0, PT, R14, R9, PT ;  /* 0x000000090e00720c */ /* 0x000fe20003f06270 */
[----:B------:R-:W-:Y:S01]  /*03b0*/  IMAD.IADD R11, R6, 0x1, R7 ;  /* 0x00000001060b7824 */ /* 0x000fe200078e0207 */
[----:B------:R-:W-:Y:S01]  /*03c0*/  PRMT R9, R0, 0x8880, RZ ;  /* 0x0000888000097816 */ /* 0x000fe200000000ff */
[----:B------:R-:W-:Y:S01]  /*03d0*/  IMAD.IADD R23, R7, 0x1, R8 ;  /* 0x0000000107177824 */ /* 0x000fe200078e0208 */
[----:B------:R-:W-:Y:S01]  /*03e0*/  PRMT R16, R5, 0x8880, RZ ;  /* 0x0000888005107816 */ /* 0x000fe200000000ff */
[----:B------:R-:W-:Y:S01]  /*03f0*/  IMAD.MOV.U32 R5, RZ, RZ, RZ ;  /* 0x000000ffff057224 */ /* 0x000fe200078e00ff */
[----:B------:R-:W-:Y:S01]  /*0400*/  SHF.R.S32.HI R9, RZ, 0x1, R9 ;  /* 0x00000001ff097819 */ /* 0x000fe20000011409 */
[----:B------:R-:W-:Y:S01]  /*0410*/  IMAD.MOV.U32 R0, RZ, RZ, RZ ;  /* 0x000000ffff007224 */ /* 0x000fe200078e00ff */
[----:B------:R-:W-:-:S02]  /*0420*/  SHF.R.S32.HI R16, RZ, 0x2, R16 ;  /* 0x00000002ff107819 */ /* 0x000fc40000011410 */
[----:B------:R-:W-:Y:S02]  /*0430*/  PRMT R24, R9, 0x9910, RZ ;  /* 0x0000991009187816 */ /* 0x000fe400000000ff */
[----:B------:R-:W-:Y:S01]  /*0440*/  PRMT R9, R16, 0x9910, RZ ;  /* 0x0000991010097816 */ /* 0x000fe200000000ff */
[----:B-1----:R-:W-:Y:S01]  /*0450*/  IMAD.WIDE R10, R11, 0x4, R2 ;  /* 0x000000040b0a7825 */ /* 0x002fe200078e0202 */
[----:B------:R-:W-:Y:S02]  /*0460*/  LOP3.LUT R17, R17, 0xff, RZ, 0xc0, !PT ;  /* 0x000000ff11117812 */ /* 0x000fe400078ec0ff */
[----:B------:R-:W-:Y:S01]  /*0470*/  ISETP.GE.AND P1, PT, R24, R9, PT ;  /* 0x000000091800720c */ /* 0x000fe20003f26270 */
[----:B------:R-:W-:Y:S01]  /*0480*/  VIADD R14, R14, 0x1 ;  /* 0x000000010e0e7836 */ /* 0x000fe20000000000 */
[----:B------:R-:W-:Y:S01]  /*0490*/  LOP3.LUT R16, R16, 0xff, RZ, 0xc0, !PT ;  /* 0x000000ff10107812 */ /* 0x000fe200078ec0ff */
[----:B------:R-:W-:Y:S01]  /*04a0*/  VIADD R20, R6, 0x1000 ;  /* 0x0000100006147836 */ /* 0x000fe20000000000 */
[----:B------:R1:W2:Y:S01]  /*04b0*/  @!P0 LDG.E.EL R5, desc[UR4][R10.64] ;  /* 0x000000040a058981 */ /* 0x0002a2000c2e1900 */
[----:B------:R-:W-:-:S02]  /*04c0*/  VIADD R19, R24, 0x1 ;  /* 0x0000000118137836 */ /* 0x000fc40000000000 */
[----:B------:R-:W-:-:S04]  /*04d0*/  IMAD.WIDE R22, R23, 0x4, R2 ;  /* 0x0000000417167825 */ /* 0x000fc800078e0202 */
[----:B------:R-:W-:Y:S02]  /*04e0*/  IMAD R21, R24, 0x1000, R21 ;  /* 0x0000100018157824 */ /* 0x000fe400078e0215 */
[----:B------:R-:W-:Y:S01]  /*04f0*/  VIADD R18, R6, 0x1800 ;  /* 0x0000180006127836 */ /* 0x000fe20000000000 */
[----:B------:R-:W-:Y:S01]  /*0500*/  ISETP.GE.U32.AND P3, PT, R14, R17, PT ;  /* 0x000000110e00720c */ /* 0x000fe20003f66070 */
[----:B------:R-:W-:Y:S01]  /*0510*/  IMAD.IADD R25, R7, 0x1, R20 ;  /* 0x0000000107197824 */ /* 0x000fe200078e0214 */
[----:B------:R-:W-:Y:S01]  /*0520*/  ISETP.GE.U32.AND P2, PT, R19, R16, PT ;  /* 0x000000101300720c */ /* 0x000fe20003f46070 */
[----:B------:R-:W-:Y:S01]  /*0530*/  IMAD.IADD R9, R6, 0x1, R21 ;  /* 0x0000000106097824 */ /* 0x000fe200078e0215 */
[----:B------:R3:W4:Y:S01]  /*0540*/  @!P0 LDG.E.EL R0, desc[UR4][R22.64] ;  /* 0x0000000416008981 */ /* 0x000722000c2e1900 */
[----:B-1----:R-:W-:Y:S01]  /*0550*/  IMAD.IADD R11, R21, 0x1, R8 ;  /* 0x00000001150b7824 */ /* 0x002fe200078e0208 */
[----:B------:R-:W-:Y:S01]  /*0560*/  CS2R R12, SRZ ;  /* 0x00000000000c7805 */ /* 0x000fe2000001ff00 */
[----:B------:R-:W-:-:S02]  /*0570*/  IMAD.MOV.U32 R15, RZ, RZ, RZ ;  /* 0x000000ffff0f7224 */ /* 0x000fc400078e00ff */
[----:B------:R-:W-:-:S04]  /*0580*/  IMAD.WIDE R8, R9, 0x4, R2 ;  /* 0x0000000409087825 */ /* 0x000fc800078e0202 */
[----:B---3--:R-:W-:Y:S01]  /*0590*/  IMAD.IADD R23, R7, 0x1, R18 ;  /* 0x0000000107177824 */ /* 0x008fe200078e0212 */
[----:B------:R-:W3:Y:S01]  /*05a0*/  @!P1 LDG.E.EL R12, desc[UR4][R8.64] ;  /* 0x00000004080c9981 */ /* 0x000ee2000c2e1900 */
[----:B------:R-:W-:-:S04]  /*05b0*/  IMAD.WIDE R6, R25, 0x4, R2 ;  /* 0x0000000419067825 */ /* 0x000fc800078e0202 */
[----:B------:R-:W-:Y:S01]  /*05c0*/  IMAD.WIDE R10, R11, 0x4, R2 ;  /* 0x000000040b0a7825 */ /* 0x000fe200078e0202 */
[----:B------:R1:W5:Y:S03]  /*05d0*/  @!P3 LDG.E.EL R13, desc[UR4][R6.64] ;  /* 0x00000004060db981 */ /* 0x000366000c2e1900 */
[C---:B------:R-:W-:Y:S01]  /*05e0*/  IMAD.IADD R25, R21.reuse, 0x1, R20 ;  /* 0x0000000115197824 */ /* 0x040fe200078e0214 */
[----:B------:R-:W5:Y:S01]  /*05f0*/  @!P1 LDG.E.EL R15, desc[UR4][R10.64] ;  /* 0x000000040a0f9981 */ /* 0x000f62000c2e1900 */
[----:B------:R-:W-:Y:S02]  /*0600*/  IMAD.IADD R27, R21, 0x1, R18 ;  /* 0x00000001151b7824 */ /* 0x000fe400078e0212 */
[----:B------:R-:W-:Y:S02]  /*0610*/  IMAD.MOV.U32 R18, RZ, RZ, RZ ;  /* 0x000000ffff127224 */ /* 0x000fe400078e00ff */
[----:B------:R-:W-:Y:S01]  /*0620*/  IMAD.WIDE R20, R25, 0x4, R2 ;  /* 0x0000000419147825 */ /* 0x000fe200078e0202 */
[----:B------:R-:W-:-:S03]  /*0630*/  CS2R R24, SRZ ;  /* 0x0000000000187805 */ /* 0x000fc6000001ff00 */
[--C-:B------:R-:W-:Y:S01]  /*0640*/  IMAD.WIDE R22, R23, 0x4, R2.reuse ;  /* 0x0000000417167825 */ /* 0x100fe200078e0202 */
[----:B------:R-:W5:Y:S03]  /*0650*/  @!P2 LDG.E.EL R18, desc[UR4][R20.64] ;  /* 0x000000041412a981 */ /* 0x000f66000c2e1900 */
[----:B------:R-:W-:Y:S01]  /*0660*/  IMAD.WIDE R2, R27, 0x4, R2 ;  /* 0x000000041b027825 */ /* 0x000fe200078e0202 */
[----:B------:R-:W5:Y:S04]  /*0670*/  @!P3 LDG.E.EL R24, desc[UR4][R22.64] ;  /* 0x000000041618b981 */ /* 0x000f68000c2e1900 */
[----:B------:R1:W5:Y:S01]  /*0680*/  @!P2 LDG.E.EL R25, desc[UR4][R2.64] ;  /* 0x000000040219a981 */ /* 0x000362000c2e1900 */
[----:B------:R-:W-:-:S02]  /*0690*/  ISETP.LT.U32.AND P4, PT, R14, R17, PT ;  /* 0x000000110e00720c */ /* 0x000fc40003f81070 */
[----:B-1----:R-:W-:Y:S02]  /*06a0*/  FSEL R6, RZ, 2, P0 ;  /* 0x40000000ff067808 */ /* 0x002fe40000000000 */
[----:B------:R-:W-:Y:S02]  /*06b0*/  SEL R7, RZ, 0x3f800000, !P4 ;  /* 0x3f800000ff077807 */ /* 0x000fe40006000000 */
[----:B------:R-:W-:-:S03]  /*06c0*/  ISETP.LT.U32.AND P4, PT, R19, R16, PT ;  /* 0x000000101300720c */ /* 0x000fc60003f81070 */
[----:B------:R-:W-:Y:S01]  /*06d0*/  FADD R8, R6, R7 ;  /* 0x0000000706087221 */ /* 0x000fe20000000000 */
[----:B------:R-:W-:Y:S01]  /*06e0*/  FSEL R6, RZ, 2, P1 ;  /* 0x40000000ff067808 */ /* 0x000fe20000800000 */
[----:B0-----:R-:W0:Y:S01]  /*06f0*/  LDC.64 R2, c[0x0][0x218] ;  /* 0x00008600ff027b82 */ /* 0x001e220000000a00 */
[----:B------:R-:W-:Y:S01]  /*0700*/  SEL R9, RZ, 0x3f800000, !P4 ;  /* 0x3f800000ff097807 */ /* 0x000fe20006000000 */
[----:B------:R-:W-:-:S04]  /*0710*/  FADD R7, R7, R8 ;  /* 0x0000000807077221 */ /* 0x000fc80000000000 */
[----:B------:R-:W-:-:S04]  /*0720*/  FADD R6, R6, R9 ;  /* 0x0000000906067221 */ /* 0x000fc80000000000 */
[----:B------:R-:W-:Y:S01]  /*0730*/  FADD R6, R9, R6 ;  /* 0x0000000609067221 */ /* 0x000fe20000000000 */
[----:B------:R-:W-:-:S04]  /*0740*/  FSETP.GEU.AND P4, PT, R7, 1.175494350822287508e-38, PT ;  /* 0x008000000700780b */ /* 0x000fc80003f8e000 */
[----:B------:R-:W-:-:S09]  /*0750*/  FSETP.GEU.AND P5, PT, R6, 1.175494350822287508e-38, PT ;  /* 0x008000000600780b */ /* 0x000fd20003fae000 */
[----:B------:R-:W-:-:S04]  /*0760*/  @!P4 FMUL R7, R7, 16777216 ;  /* 0x4b8000000707c820 */ /* 0x000fc80000400000 */
[----:B------:R-:W-:Y:S02]  /*0770*/  @!P5 FMUL R6, R6, 16777216 ;  /* 0x4b8000000606d820 */ /* 0x000fe40000400000 */
[----:B------:R-:W1:Y:S08]  /*0780*/  MUFU.RCP R7, R7 ;  /* 0x0000000700077308 */ /* 0x000e700000001000 */
[----:B------:R-:W1:Y:S01]  /*0790*/  MUFU.RCP R6, R6 ;  /* 0x0000000600067308 */ /* 0x000e620000001000 */
[----:B0-----:R-:W-:Y:S01]  /*07a0*/  IMAD.WIDE R2, R4, 0x4, R2 ;  /* 0x0000000404027825 */ /* 0x001fe200078e0202 */
[----:B--2---:R-:W-:-:S02]  /*07b0*/  SEL R5, R5, RZ, !P0 ;  /* 0x000000ff05057207 */ /* 0x004fc40004000000 */
[----:B----4-:R-:W-:-:S05]  /*07c0*/  SEL R0, R0, RZ, !P0 ;  /* 0x000000ff00007207 */ /* 0x010fca0004000000 */
[----:B------:R-:W-:Y:S01]  /*07d0*/  FADD R0, R5, R0 ;  /* 0x0000000005007221 */ /* 0x000fe20000000000 */
[----:B---3--:R-:W-:Y:S02]  /*07e0*/  SEL R12, R12, RZ, !P1 ;  /* 0x000000ff0c0c7207 */ /* 0x008fe40004800000 */
[----:B-----5:R-:W-:Y:S02]  /*07f0*/  SEL R13, R13, RZ, !P3 ;  /* 0x000000ff0d0d7207 */ /* 0x020fe40005800000 */
[----:B------:R-:W-:-:S03]  /*0800*/  SEL R15, R15, RZ, !P1 ;  /* 0x000000ff0f0f7207 */ /* 0x000fc60004800000 */
[----:B------:R-:W-:Y:S02]  /*0810*/  FADD R0, R0, R13 ;  /* 0x0000000d00007221 */ /* 0x000fe40000000000 */
[----:B------:R-:W-:Y:S01]  /*0820*/  FADD R15, R12, R15 ;  /* 0x0000000f0c0f7221 */ /* 0x000fe20000000000 */
[----:B------:R-:W-:Y:S02]  /*0830*/  SEL R18, R18, RZ, !P2 ;  /* 0x000000ff12127207 */ /* 0x000fe40005000000 */
[----:B------:R-:W-:-:S03]  /*0840*/  SEL R5, R24, RZ, !P3 ;  /* 0x000000ff18057207 */ /* 0x000fc60005800000 */
[----:B------:R-:W-:Y:S01]  /*0850*/  FADD R18, R15, R18 ;  /* 0x000000120f127221 */ /* 0x000fe20000000000 */
[----:B------:R-:W-:Y:S01]  /*0860*/  SEL R25, R25, RZ, !P2 ;  /* 0x000000ff19197207 */ /* 0x000fe20005000000 */
[----:B------:R-:W-:-:S04]  /*0870*/  FADD R0, R0, R5 ;  /* 0x0000000500007221 */ /* 0x000fc80000000000 */
[----:B------:R-:W-:Y:S01]  /*0880*/  FADD R25, R18, R25 ;  /* 0x0000001912197221 */ /* 0x000fe20000000000 */
[----:B------:R-:W-:-:S03]  /*0890*/  @!P4 FMUL R0, R0, 16777216 ;  /* 0x4b8000000000c820 */ /* 0x000fc60000400000 */
[----:B------:R-:W-:Y:S01]  /*08a0*/  @!P5 FMUL R25, R25, 16777216 ;  /* 0x4b8000001919d820 */ /* 0x000fe20000400000 */
[----:B-1----:R-:W-:-:S03]  /*08b0*/  FMUL R24, R7, R0 ;  /* 0x0000000007187220 */ /* 0x002fc60000400000 */
[----:B------:R-:W-:-:S05]  /*08c0*/  FMUL R25, R6, R25 ;  /* 0x0000001906197220 */ /* 0x000fca0000400000 */
[----:B------:R-:W-:Y:S01]  /*08d0*/  STG.E.64 desc[UR4][R2.64], R24 ;  /* 0x0000001802007986 */ /* 0x000fe2000c101b04 */
[----:B------:R-:W-:Y:S05]  /*08e0*/  EXIT ;  /* 0x000000000000794d */ /* 0x000fea0003800000 */
.L_x_0:
[----:B------:R-:W-:-:S00]  /*08f0*/  BRA `(.L_x_0) ;  /* 0xfffffffc00fc7947 */ /* 0x000fc0000383ffff */
[----:B------:R-:W-:-:S00]  /*0900*/  NOP ;  /* 0x0000000000007918 */ /* 0x000fc00000000000 */
[----:B------:R-:W-:-:S00]  /*0910*/  NOP ;  /* 0x0000000000007918 */ /* 0x000fc00000000000 */
[----:B------:R-:W-:-:S00]  /*0920*/  NOP ;  /* 0x0000000000007918 */ /* 0x000fc00000000000 */
[----:B------:R-:W-:-:S00]  /*0930*/  NOP ;  /* 0x0000000000007918 */ /* 0x000fc00000000000 */
[----:B------:R-:W-:-:S00]  /*0940*/  NOP ;  /* 0x0000000000007918 */ /* 0x000fc00000000000 */
[----:B------:R-:W-:-:S00]  /*0950*/  NOP ;  /* 0x0000000000007918 */ /* 0x000fc00000000000 */
[----:B------:R-:W-:-:S00]  /*0960*/  NOP ;  /* 0x0000000000007918 */ /* 0x000fc00000000000 */
[----:B------:R-:W-:-:S00]  /*0970*/  NOP ;  /* 0x0000000000007918 */ /* 0x000fc00000000000 */
.L_x_1:


//--------------------- .nv.constant0.triton_poi_fused__adaptive_avg_pool2d_23 --------------------------
	.section	.nv.constant0.triton_poi_fused__adaptive_avg_pool2d_23,"a",@progbits
	.sectionflags	@""
	.align	4
.nv.constant0.triton_poi_fused__adaptive_avg_pool2d_23:
	.zero		548
